	.headerflags	@"EF_CUDA_TEXMODE_UNIFIED EF_CUDA_64BIT_ADDRESS EF_CUDA_ACCELERATORS EF_CUDA_SM90 EF_CUDA_VIRTUAL_SM(EF_CUDA_SM90)"
	.elftype	@"ET_EXEC"


//--------------------- .nv.info                  --------------------------
	.section	.nv.info,"",@"SHT_CUDA_INFO"
	.align	4


	//----- nvinfo : EIATTR_REGCOUNT
	.align		4
        /*0000*/ 	.byte	0x04, 0x2f
        /*0002*/ 	.short	(.L_1 - .L_0)
	.align		4
.L_0:
        /*0004*/ 	.word	index@(triton_poi_fused_avg_pool2d_1)
        /*0008*/ 	.word	0x0000001e


	//----- nvinfo : EIATTR_MIN_STACK_SIZE
	.align		4
.L_1:
        /*000c*/ 	.byte	0x04, 0x12
        /*000e*/ 	.short	(.L_3 - .L_2)
	.align		4
.L_2:
        /*0010*/ 	.word	index@(triton_poi_fused_avg_pool2d_1)
        /*0014*/ 	.word	0x00000000


	//----- nvinfo : EIATTR_FRAME_SIZE
	.align		4
.L_3:
        /*0018*/ 	.byte	0x04, 0x11
        /*001a*/ 	.short	(.L_5 - .L_4)
	.align		4
.L_4:
        /*001c*/ 	.word	index@(triton_poi_fused_avg_pool2d_1)
        /*0020*/ 	.word	0x00000000


	//----- nvinfo : EIATTR_MIN_STACK_SIZE
	.align		4
.L_5:
        /*0024*/ 	.byte	0x04, 0x12
        /*0026*/ 	.short	(.L_7 - .L_6)
	.align		4
.L_6:
        /*0028*/ 	.word	index@(triton_poi_fused_avg_pool2d_1)
        /*002c*/ 	.word	0x00000000
.L_7:


//--------------------- .nv.info.triton_poi_fused_avg_pool2d_1 --------------------------
	.section	.nv.info.triton_poi_fused_avg_pool2d_1,"",@"SHT_CUDA_INFO"
	.sectionflags	@""
	.align	4


	//----- nvinfo : EIATTR_CUDA_API_VERSION
	.align		4
        /*0000*/ 	.byte	0x04, 0x37
        /*0002*/ 	.short	(.L_9 - .L_8)
.L_8:
        /*0004*/ 	.word	0x0000007c


	//----- nvinfo : EIATTR_KPARAM_INFO
	.align		4
.L_9:
        /*0008*/ 	.byte	0x04, 0x17
        /*000a*/ 	.short	(.L_11 - .L_10)
.L_10:
        /*000c*/ 	.word	0x00000000
        /*0010*/ 	.short	0x0002
        /*0012*/ 	.short	0x0010
        /*0014*/ 	.byte	0x00, 0xf0, 0x11, 0x00


	//----- nvinfo : EIATTR_KPARAM_INFO
	.align		4
.L_11:
        /*0018*/ 	.byte	0x04, 0x17
        /*001a*/ 	.short	(.L_13 - .L_12)
.L_12:
        /*001c*/ 	.word	0x00000000
        /*0020*/ 	.short	0x0001
        /*0022*/ 	.short	0x0008
        /*0024*/ 	.byte	0x00, 0xf4, 0x21, 0x00


	//----- nvinfo : EIATTR_KPARAM_INFO
	.align		4
.L_13:
        /*0028*/ 	.byte	0x04, 0x17
        /*002a*/ 	.short	(.L_15 - .L_14)
.L_14:
        /*002c*/ 	.word	0x00000000
        /*0030*/ 	.short	0x0000
        /*0032*/ 	.short	0x0000
        /*0034*/ 	.byte	0x00, 0xf4, 0x21, 0x00


	//----- nvinfo : EIATTR_SPARSE_MMA_MASK
	.align		4
.L_15:
        /*0038*/ 	.byte	0x03, 0x50
        /*003a*/ 	.short	0x0000


	//----- nvinfo : EIATTR_MAXREG_COUNT
	.align		4
        /*003c*/ 	.byte	0x03, 0x1b
        /*003e*/ 	.short	0x00ff


	//----- nvinfo : EIATTR_EXIT_INSTR_OFFSETS
	.align		4
        /*0040*/ 	.byte	0x04, 0x1c
        /*0042*/ 	.short	(.L_17 - .L_16)


	//   ....[0]....
.L_16:
        /*0044*/ 	.word	0x00000660


	//----- nvinfo : EIATTR_REQNTID
	.align		4
.L_17:
        /*0048*/ 	.byte	0x04, 0x10
        /*004a*/ 	.short	(.L_19 - .L_18)
.L_18:
        /*004c*/ 	.word	0x00000080
        /*0050*/ 	.word	0x00000001
        /*0054*/ 	.word	0x00000001


	//----- nvinfo : EIATTR_CBANK_PARAM_SIZE
	.align		4
.L_19:
        /*0058*/ 	.byte	0x03, 0x19
        /*005a*/ 	.short	0x0014


	//----- nvinfo : EIATTR_PARAM_CBANK
	.align		4
        /*005c*/ 	.byte	0x04, 0x0a
        /*005e*/ 	.short	(.L_21 - .L_20)
	.align		4
.L_20:
        /*0060*/ 	.word	index@(.nv.constant0.triton_poi_fused_avg_pool2d_1)
        /*0064*/ 	.short	0x0210
        /*0066*/ 	.short	0x0014


	//----- nvinfo : EIATTR_SW_WAR
	.align		4
.L_21:
        /*0068*/ 	.byte	0x04, 0x36
        /*006a*/ 	.short	(.L_23 - .L_22)
.L_22:
        /*006c*/ 	.word	0x00000008
.L_23:


//--------------------- .nv.callgraph             --------------------------
	.section	.nv.callgraph,"",@"SHT_CUDA_CALLGRAPH"
	.align	4
	.sectionentsize	8
	.align		4
        /*0000*/ 	.word	0x00000000
	.align		4
        /*0004*/ 	.word	0xffffffff
	.align		4
        /*0008*/ 	.word	0x00000000
	.align		4
        /*000c*/ 	.word	0xfffffffe
	.align		4
        /*0010*/ 	.word	0x00000000
	.align		4
        /*0014*/ 	.word	0xfffffffd
	.align		4
        /*0018*/ 	.word	0x00000000
	.align		4
        /*001c*/ 	.word	0xfffffffc


//--------------------- .text.triton_poi_fused_avg_pool2d_1 --------------------------
	.section	.text.triton_poi_fused_avg_pool2d_1,"ax",@progbits
	.align	128
        .global         triton_poi_fused_avg_pool2d_1
        .type           triton_poi_fused_avg_pool2d_1,@function
        .size           triton_poi_fused_avg_pool2d_1,(.L_x_1 - triton_poi_fused_avg_pool2d_1)
        .other          triton_poi_fused_avg_pool2d_1,@"STO_CUDA_ENTRY STV_DEFAULT"
triton_poi_fused_avg_pool2d_1:
.text.triton_poi_fused_avg_pool2d_1:
[----:B------:R-:W-:Y:S01]  /*0000*/  LDC R1, c[0x0][0x28] ;  /* 0x00000a00ff017b82 */ /* 0x000fe20000000800 */
[----:B------:R-:W1:Y:S07]  /*0010*/  S2R R0, SR_TID.X ;  /* 0x0000000000007919 */ /* 0x000e6e0000002100 */
[----:B------:R-:W2:Y:S01]  /*0020*/  LDC.64 R4, c[0x0][0x210] ;  /* 0x00008400ff047b82 */ /* 0x000ea20000000a00 */
[----:B------:R-:W-:Y:S01]  /*0030*/  HFMA2.MMA R10, -RZ, RZ, 0, 0 ;  /* 0x00000000ff0a7435 */ /* 0x000fe200000001ff */
[----:B------:R-:W-:Y:S01]  /*0040*/  IMAD.MOV.U32 R13, RZ, RZ, RZ ;  /* 0x000000ffff0d7224 */ /* 0x000fe200078e00ff */
[----:B------:R-:W3:Y:S01]  /*0050*/  S2R R3, SR_CTAID.X ;  /* 0x0000000000037919 */ /* 0x000ee20000002500 */
[----:B------:R-:W-:Y:S01]  /*0060*/  ULDC.64 UR4, c[0x0][0x208] ;  /* 0x0000820000047ab9 */ /* 0x000fe20000000a00 */
[----:B-1----:R-:W-:-:S02]  /*0070*/  LOP3.LUT R0, R0, 0x7f, RZ, 0xc0, !PT ;  /* 0x0000007f00007812 */ /* 0x002fc400078ec0ff */
[----:B---3--:R-:W-:-:S03]  /*0080*/  SHF.R.S32.HI R2, RZ, 0x18, R3 ;  /* 0x00000018ff027819 */ /* 0x008fc60000011403 */
[----:B------:R-:W-:Y:S01]  /*0090*/  IMAD R0, R3, 0x80, R0 ;  /* 0x0000008003007824 */ /* 0x000fe200078e0200 */
[----:B------:R-:W-:-:S04]  /*00a0*/  SGXT R3, R2, 0x1 ;  /* 0x000000010203781a */ /* 0x000fc80000000200 */
[----:B------:R-:W-:-:S04]  /*00b0*/  LEA.HI R3, R3, R0, RZ, 0x4 ;  /* 0x0000000003037211 */ /* 0x000fc800078f20ff */
[----:B------:R-:W-:Y:S02]  /*00c0*/  SHF.R.S32.HI R2, RZ, 0x4, R3 ;  /* 0x00000004ff027819 */ /* 0x000fe40000011403 */
[----:B------:R-:W-:Y:S02]  /*00d0*/  LOP3.LUT R15, R3, 0xfffffff0, RZ, 0xc0, !PT ;  /* 0xfffffff0030f7812 */ /* 0x000fe400078ec0ff */
[----:B------:R-:W-:-:S03]  /*00e0*/  LEA.HI R6, R2, R2, RZ, 0x4 ;  /* 0x0000000202067211 */ /* 0x000fc600078f20ff */
[----:B------:R-:W-:Y:S01]  /*00f0*/  IMAD.IADD R15, R0, 0x1, -R15 ;  /* 0x00000001000f7824 */ /* 0x000fe200078e0a0f */
[----:B------:R-:W-:-:S03]  /*0100*/  LOP3.LUT R3, R6, 0xfffffff0, RZ, 0xc0, !PT ;  /* 0xfffffff006037812 */ /* 0x000fc600078ec0ff */
[C---:B------:R-:W-:Y:S01]  /*0110*/  IMAD.SHL.U32 R11, R15.reuse, 0x2, RZ ;  /* 0x000000020f0b7824 */ /* 0x040fe200078e00ff */
[----:B------:R-:W-:Y:S02]  /*0120*/  IADD3 R12, R2, -R3, RZ ;  /* 0x80000003020c7210 */ /* 0x000fe40007ffe0ff */
[----:B------:R-:W-:Y:S01]  /*0130*/  ISETP.GT.AND P1, PT, R15, RZ, PT ;  /* 0x000000ff0f00720c */ /* 0x000fe20003f24270 */
[----:B------:R-:W-:Y:S01]  /*0140*/  IMAD R7, R2, 0x40, R11 ;  /* 0x0000004002077824 */ /* 0x000fe200078e020b */
[C---:B------:R-:W-:Y:S02]  /*0150*/  ISETP.GT.AND P0, PT, R12.reuse, RZ, PT ;  /* 0x000000ff0c00720c */ /* 0x040fe40003f04270 */
[----:B------:R-:W-:Y:S01]  /*0160*/  LOP3.LUT R3, R12, R15, RZ, 0xfc, !PT ;  /* 0x0000000f0c037212 */ /* 0x000fe200078efcff */
[----:B------:R-:W-:Y:S01]  /*0170*/  VIADD R23, R7, 0xffffffe0 ;  /* 0xffffffe007177836 */ /* 0x000fe20000000000 */
[----:B------:R-:W-:Y:S01]  /*0180*/  ISETP.GT.AND P2, PT, R15, RZ, P0 ;  /* 0x000000ff0f00720c */ /* 0x000fe20000744270 */
[----:B------:R-:W-:Y:S01]  /*0190*/  VIADD R25, R7, 0xffffffe1 ;  /* 0xffffffe107197836 */ /* 0x000fe20000000000 */
[----:B------:R-:W-:Y:S01]  /*01a0*/  ISETP.GT.AND P0, PT, R15, -0x1, P0 ;  /* 0xffffffff0f00780c */ /* 0x000fe20000704270 */
[----:B--2---:R-:W-:Y:S01]  /*01b0*/  IMAD.WIDE R22, R23, 0x4, R4 ;  /* 0x0000000417167825 */ /* 0x004fe200078e0204 */
[----:B------:R-:W-:-:S02]  /*01c0*/  ISETP.GT.AND P3, PT, R3, -0x1, PT ;  /* 0xffffffff0300780c */ /* 0x000fc40003f64270 */
[----:B------:R-:W-:Y:S02]  /*01d0*/  IADD3 R3, R7, -0x21, RZ ;  /* 0xffffffdf07037810 */ /* 0x000fe40007ffe0ff */
[----:B------:R-:W-:-:S03]  /*01e0*/  ISETP.GT.AND P1, PT, R12, -0x1, P1 ;  /* 0xffffffff0c00780c */ /* 0x000fc60000f24270 */
[----:B------:R-:W-:Y:S01]  /*01f0*/  IMAD.WIDE R2, R3, 0x4, R4 ;  /* 0x0000000403027825 */ /* 0x000fe200078e0204 */
[----:B------:R-:W-:-:S03]  /*0200*/  MOV R14, RZ ;  /* 0x000000ff000e7202 */ /* 0x000fc60000000f00 */
[----:B------:R-:W-:Y:S01]  /*0210*/  VIADD R27, R7, 0xffffffff ;  /* 0xffffffff071b7836 */ /* 0x000fe20000000000 */
[----:B------:R1:W2:Y:S01]  /*0220*/  @P2 LDG.E.EL R13, desc[UR4][R2.64] ;  /* 0x00000004020d2981 */ /* 0x0002a2000c2e1900 */
[--C-:B------:R-:W-:Y:S01]  /*0230*/  IMAD.WIDE R24, R25, 0x4, R4.reuse ;  /* 0x0000000419187825 */ /* 0x100fe200078e0204 */
[----:B------:R-:W-:Y:S02]  /*0240*/  CS2R R16, SRZ ;  /* 0x0000000000107805 */ /* 0x000fe4000001ff00 */
[----:B------:R3:W4:Y:S01]  /*0250*/  @P0 LDG.E.EL R10, desc[UR4][R22.64] ;  /* 0x00000004160a0981 */ /* 0x000722000c2e1900 */
[----:B------:R-:W-:-:S03]  /*0260*/  IMAD.WIDE R26, R27, 0x4, R4 ;  /* 0x000000041b1a7825 */ /* 0x000fc600078e0204 */
[----:B------:R-:W5:Y:S01]  /*0270*/  @P0 LDG.E.EL R14, desc[UR4][R24.64] ;  /* 0x00000004180e0981 */ /* 0x000f62000c2e1900 */
[----:B------:R-:W-:Y:S02]  /*0280*/  IMAD.MOV.U32 R20, RZ, RZ, RZ ;  /* 0x000000ffff147224 */ /* 0x000fe400078e00ff */
[C-C-:B------:R-:W-:Y:S01]  /*0290*/  IMAD.WIDE R8, R7.reuse, 0x4, R4.reuse ;  /* 0x0000000407087825 */ /* 0x140fe200078e0204 */
[----:B------:R-:W5:Y:S01]  /*02a0*/  @P1 LDG.E.EL R16, desc[UR4][R26.64] ;  /* 0x000000041a101981 */ /* 0x000f62000c2e1900 */
[----:B------:R-:W-:Y:S02]  /*02b0*/  CS2R R18, SRZ ;  /* 0x0000000000127805 */ /* 0x000fe4000001ff00 */
[----:B-1----:R-:W-:Y:S01]  /*02c0*/  VIADD R3, R7, 0x1f ;  /* 0x0000001f07037836 */ /* 0x002fe20000000000 */
[----:B------:R-:W5:Y:S01]  /*02d0*/  @P3 LDG.E.EL R20, desc[UR4][R8.64] ;  /* 0x0000000408143981 */ /* 0x000f62000c2e1900 */
[----:B------:R-:W-:Y:S02]  /*02e0*/  IADD3 R21, R7, 0x20, RZ ;  /* 0x0000002007157810 */ /* 0x000fe40007ffe0ff */
[--C-:B------:R-:W-:Y:S01]  /*02f0*/  IMAD.WIDE R2, R3, 0x4, R4.reuse ;  /* 0x0000000403027825 */ /* 0x100fe200078e0204 */
[----:B------:R-:W5:Y:S03]  /*0300*/  @P3 LDG.E.EL R19, desc[UR4][R8.64+0x4] ;  /* 0x0000040408133981 */ /* 0x000f66000c2e1900 */
[----:B---3--:R-:W-:Y:S01]  /*0310*/  VIADD R23, R7, 0x21 ;  /* 0x0000002107177836 */ /* 0x008fe20000000000 */
[----:B------:R1:W3:Y:S01]  /*0320*/  @P1 LDG.E.EL R17, desc[UR4][R2.64] ;  /* 0x0000000402111981 */ /* 0x0002e2000c2e1900 */
[----:B------:R-:W-:-:S04]  /*0330*/  IMAD.WIDE R6, R21, 0x4, R4 ;  /* 0x0000000415067825 */ /* 0x000fc800078e0204 */
[----:B------:R-:W-:Y:S01]  /*0340*/  IMAD.MOV.U32 R21, RZ, RZ, RZ ;  /* 0x000000ffff157224 */ /* 0x000fe200078e00ff */
[----:B------:R-:W3:Y:S01]  /*0350*/  @P3 LDG.E.EL R18, desc[UR4][R6.64] ;  /* 0x0000000406123981 */ /* 0x000ee2000c2e1900 */
[----:B------:R-:W-:Y:S01]  /*0360*/  IMAD.WIDE R4, R23, 0x4, R4 ;  /* 0x0000000417047825 */ /* 0x000fe200078e0204 */
[----:B------:R-:W-:Y:S01]  /*0370*/  SHF.L.U32 R22, R12, 0x1, RZ ;  /* 0x000000010c167819 */ /* 0x000fe200000006ff */
[----:B-1----:R-:W1:Y:S03]  /*0380*/  LDC.64 R2, c[0x0][0x218] ;  /* 0x00008600ff027b82 */ /* 0x002e660000000a00 */
[----:B------:R1:W3:Y:S01]  /*0390*/  @P3 LDG.E.EL R21, desc[UR4][R4.64] ;  /* 0x0000000404153981 */ /* 0x0002e2000c2e1900 */
[----:B------:R-:W-:Y:S01]  /*03a0*/  IADD3 R8, -R11, 0x1, -R22 ;  /* 0x000000010b087810 */ /* 0x000fe20007ffe916 */
[----:B------:R-:W-:Y:S02]  /*03b0*/  IMAD.SHL.U32 R15, R15, 0x4, RZ ;  /* 0x000000040f0f7824 */ /* 0x000fe400078e00ff */
[----:B------:R-:W-:-:S02]  /*03c0*/  VIADD R11, R11, 0x2 ;  /* 0x000000020b0b7836 */ /* 0x000fc40000000000 */
[----:B------:R-:W-:Y:S01]  /*03d0*/  IMAD R8, R12, R15, R8 ;  /* 0x0000000f0c087224 */ /* 0x000fe200078e0208 */
[----:B------:R-:W-:-:S03]  /*03e0*/  IADD3 R9, -R22, RZ, RZ ;  /* 0x000000ff16097210 */ /* 0x000fc60007ffe1ff */
[C---:B------:R-:W-:Y:S02]  /*03f0*/  IMAD.IADD R8, R11.reuse, 0x1, R8 ;  /* 0x000000010b087824 */ /* 0x040fe400078e0208 */
[----:B------:R-:W-:Y:S02]  /*0400*/  VIADD R22, R22, 0x2 ;  /* 0x0000000216167836 */ /* 0x000fe40000000000 */
[----:B------:R-:W-:-:S05]  /*0410*/  IMAD R11, R11, R9, R8 ;  /* 0x000000090b0b7224 */ /* 0x000fca00078e0208 */
[----:B------:R-:W-:-:S05]  /*0420*/  IADD3 R11, R22, R11, RZ ;  /* 0x0000000b160b7210 */ /* 0x000fca0007ffe0ff */
[----:B------:R-:W-:-:S05]  /*0430*/  IMAD R11, R22, 0x2, R11 ;  /* 0x00000002160b7824 */ /* 0x000fca00078e020b */
[----:B------:R-:W-:Y:S02]  /*0440*/  I2FP.F32.S32 R11, R11 ;  /* 0x0000000b000b7245 */ /* 0x000fe40000201400 */
[----:B01----:R-:W-:-:S04]  /*0450*/  SHF.R.S32.HI R5, RZ, 0x1f, R0 ;  /* 0x0000001fff057819 */ /* 0x003fc80000011400 */
[----:B------:R-:W-:-:S04]  /*0460*/  LEA.HI R5, R5, R0, RZ, 0xd ;  /* 0x0000000005057211 */ /* 0x000fc800078f68ff */
[C---:B------:R-:W-:Y:S02]  /*0470*/  SHF.L.U32 R6, R5.reuse, 0x1, RZ ;  /* 0x0000000105067819 */ /* 0x040fe400000006ff */
[----:B------:R-:W-:Y:S02]  /*0480*/  LOP3.LUT R5, R5, 0xffffe000, RZ, 0xc0, !PT ;  /* 0xffffe00005057812 */ /* 0x000fe400078ec0ff */
[----:B------:R-:W-:-:S04]  /*0490*/  LOP3.LUT R6, R6, 0xffffc000, RZ, 0xc0, !PT ;  /* 0xffffc00006067812 */ /* 0x000fc800078ec0ff */
[----:B------:R-:W-:-:S05]  /*04a0*/  IADD3 R5, R6, R0, -R5 ;  /* 0x0000000006057210 */ /* 0x000fca0007ffe805 */
[----:B------:R-:W-:Y:S01]  /*04b0*/  IMAD.WIDE R2, R5, 0x4, R2 ;  /* 0x0000000405027825 */ /* 0x000fe200078e0202 */
[----:B--2---:R-:W-:Y:S02]  /*04c0*/  SEL R13, R13, RZ, P2 ;  /* 0x000000ff0d0d7207 */ /* 0x004fe40001000000 */
[----:B----4-:R-:W-:Y:S02]  /*04d0*/  SEL R10, R10, RZ, P0 ;  /* 0x000000ff0a0a7207 */ /* 0x010fe40000000000 */
[----:B-----5:R-:W-:-:S03]  /*04e0*/  SEL R14, R14, RZ, P0 ;  /* 0x000000ff0e0e7207 */ /* 0x020fc60000000000 */
[----:B------:R-:W-:Y:S01]  /*04f0*/  FADD R13, R13, R10 ;  /* 0x0000000a0d0d7221 */ /* 0x000fe20000000000 */
[----:B------:R-:W-:Y:S02]  /*0500*/  FSETP.GT.AND P0, PT, |R11|, 8.50705917302346158658e+37, PT ;  /* 0x7e8000000b00780b */ /* 0x000fe40003f04200 */
[----:B------:R-:W-:Y:S01]  /*0510*/  SEL R16, R16, RZ, P1 ;  /* 0x000000ff10107207 */ /* 0x000fe20000800000 */
[----:B------:R-:W-:Y:S01]  /*0520*/  FADD R13, R13, R14 ;  /* 0x0000000e0d0d7221 */ /* 0x000fe20000000000 */
[----:B------:R-:W-:Y:S02]  /*0530*/  FSETP.GEU.AND P2, PT, |R11|, 1.175494350822287508e-38, PT ;  /* 0x008000000b00780b */ /* 0x000fe40003f4e200 */
[----:B------:R-:W-:Y:S01]  /*0540*/  SEL R20, R20, RZ, P3 ;  /* 0x000000ff14147207 */ /* 0x000fe20001800000 */
[----:B------:R-:W-:Y:S01]  /*0550*/  FADD R13, R13, R16 ;  /* 0x000000100d0d7221 */ /* 0x000fe20000000000 */
[----:B------:R-:W-:-:S03]  /*0560*/  SEL R19, R19, RZ, P3 ;  /* 0x000000ff13137207 */ /* 0x000fc60001800000 */
[----:B------:R-:W-:Y:S01]  /*0570*/  FADD R20, R13, R20 ;  /* 0x000000140d147221 */ /* 0x000fe20000000000 */
[----:B---3--:R-:W-:-:S03]  /*0580*/  SEL R17, R17, RZ, P1 ;  /* 0x000000ff11117207 */ /* 0x008fc60000800000 */
[----:B------:R-:W-:Y:S01]  /*0590*/  FADD R20, R20, R19 ;  /* 0x0000001314147221 */ /* 0x000fe20000000000 */
[----:B------:R-:W-:-:S03]  /*05a0*/  @P0 FMUL R11, R11, 0.25 ;  /* 0x3e8000000b0b0820 */ /* 0x000fc60000400000 */
[----:B------:R-:W-:Y:S01]  /*05b0*/  FADD R17, R20, R17 ;  /* 0x0000001114117221 */ /* 0x000fe20000000000 */
[----:B------:R-:W-:Y:S01]  /*05c0*/  SEL R18, R18, RZ, P3 ;  /* 0x000000ff12127207 */ /* 0x000fe20001800000 */
[----:B------:R-:W-:-:S04]  /*05d0*/  @!P2 FMUL R11, R11, 16777216 ;  /* 0x4b8000000b0ba820 */ /* 0x000fc80000400000 */
[----:B------:R-:W-:Y:S01]  /*05e0*/  FADD R18, R17, R18 ;  /* 0x0000001211127221 */ /* 0x000fe20000000000 */
[----:B------:R-:W-:Y:S01]  /*05f0*/  SEL R21, R21, RZ, P3 ;  /* 0x000000ff15157207 */ /* 0x000fe20001800000 */
[----:B------:R-:W0:Y:S04]  /*0600*/  MUFU.RCP R4, R11 ;  /* 0x0000000b00047308 */ /* 0x000e280000001000 */
[----:B------:R-:W-:-:S04]  /*0610*/  FADD R21, R18, R21 ;  /* 0x0000001512157221 */ /* 0x000fc80000000000 */
[----:B------:R-:W-:-:S04]  /*0620*/  @P0 FMUL R21, R21, 0.25 ;  /* 0x3e80000015150820 */ /* 0x000fc80000400000 */
[----:B------:R-:W-:-:S04]  /*0630*/  @!P2 FMUL R21, R21, 16777216 ;  /* 0x4b8000001515a820 */ /* 0x000fc80000400000 */
[----:B0-----:R-:W-:-:S05]  /*0640*/  FMUL R21, R4, R21 ;  /* 0x0000001504157220 */ /* 0x001fca0000400000 */
[----:B------:R-:W-:Y:S01]  /*0650*/  STG.E desc[UR4][R2.64], R21 ;  /* 0x0000001502007986 */ /* 0x000fe2000c101904 */
[----:B------:R-:W-:Y:S05]  /*0660*/  EXIT ;  /* 0x000000000000794d */ /* 0x000fea0003800000 */
.L_x_0:
[----:B------:R-:W-:-:S00]  /*0670*/  BRA `(.L_x_0) ;  /* 0xfffffffc00fc7947 */ /* 0x000fc0000383ffff */
[----:B------:R-:W-:-:S00]  /*0680*/  NOP ;  /* 0x0000000000007918 */ /* 0x000fc00000000000 */
[----:B------:R-:W-:-:S00]  /*0690*/  NOP ;  /* 0x0000000000007918 */ /* 0x000fc00000000000 */
[----:B------:R-:W-:-:S00]  /*06a0*/  NOP ;  /* 0x0000000000007918 */ /* 0x000fc00000000000 */
[----:B------:R-:W-:-:S00]  /*06b0*/  NOP ;  /* 0x0000000000007918 */ /* 0x000fc00000000000 */
[----:B------:R-:W-:-:S00]  /*06c0*/  NOP ;  /* 0x0000000000007918 */ /* 0x000fc00000000000 */
[----:B------:R-:W-:-:S00]  /*06d0*/  NOP ;  /* 0x0000000000007918 */ /* 0x000fc00000000000 */
[----:B------:R-:W-:-:S00]  /*06e0*/  NOP ;  /* 0x0000000000007918 */ /* 0x000fc00000000000 */
[----:B------:R-:W-:-:S00]  /*06f0*/  NOP ;  /* 0x0000000000007918 */ /* 0x000fc00000000000 */
.L_x_1:


//--------------------- .nv.constant0.triton_poi_fused_avg_pool2d_1 --------------------------
	.section	.nv.constant0.triton_poi_fused_avg_pool2d_1,"a",@progbits
	.sectionflags	@""
	.align	4
.nv.constant0.triton_poi_fused_avg_pool2d_1:
	.zero		548
